	.headerflags	@"EF_CUDA_TEXMODE_UNIFIED EF_CUDA_64BIT_ADDRESS EF_CUDA_ACCELERATORS EF_CUDA_SM90 EF_CUDA_VIRTUAL_SM(EF_CUDA_SM90)"
	.elftype	@"ET_EXEC"


//--------------------- .nv.info                  --------------------------
	.section	.nv.info,"",@"SHT_CUDA_INFO"
	.align	4


	//----- nvinfo : EIATTR_REGCOUNT
	.align		4
        /*0000*/ 	.byte	0x04, 0x2f
        /*0002*/ 	.short	(.L_3 - .L_2)
	.align		4
.L_2:
        /*0004*/ 	.word	index@(triton_poi_fused_cat_47)
        /*0008*/ 	.word	0x00000020


	//----- nvinfo : EIATTR_MIN_STACK_SIZE
	.align		4
.L_3:
        /*000c*/ 	.byte	0x04, 0x12
        /*000e*/ 	.short	(.L_5 - .L_4)
	.align		4
.L_4:
        /*0010*/ 	.word	index@(triton_poi_fused_cat_47)
        /*0014*/ 	.word	0x00000000


	//----- nvinfo : EIATTR_FRAME_SIZE
	.align		4
.L_5:
        /*0018*/ 	.byte	0x04, 0x11
        /*001a*/ 	.short	(.L_7 - .L_6)
	.align		4
.L_6:
        /*001c*/ 	.word	index@(triton_poi_fused_cat_47)
        /*0020*/ 	.word	0x00000000


	//----- nvinfo : EIATTR_MIN_STACK_SIZE
	.align		4
.L_7:
        /*0024*/ 	.byte	0x04, 0x12
        /*0026*/ 	.short	(.L_9 - .L_8)
	.align		4
.L_8:
        /*0028*/ 	.word	index@(triton_poi_fused_cat_47)
        /*002c*/ 	.word	0x00000000
.L_9:


//--------------------- .nv.info.triton_poi_fused_cat_47 --------------------------
	.section	.nv.info.triton_poi_fused_cat_47,"",@"SHT_CUDA_INFO"
	.sectionflags	@""
	.align	4


	//----- nvinfo : EIATTR_CUDA_API_VERSION
	.align		4
        /*0000*/ 	.byte	0x04, 0x37
        /*0002*/ 	.short	(.L_11 - .L_10)
.L_10:
        /*0004*/ 	.word	0x0000007c


	//----- nvinfo : EIATTR_KPARAM_INFO
	.align		4
.L_11:
        /*0008*/ 	.byte	0x04, 0x17
        /*000a*/ 	.short	(.L_13 - .L_12)
.L_12:
        /*000c*/ 	.word	0x00000000
        /*0010*/ 	.short	0x000b
        /*0012*/ 	.short	0x0058
        /*0014*/ 	.byte	0x00, 0xf0, 0x11, 0x00


	//----- nvinfo : EIATTR_KPARAM_INFO
	.align		4
.L_13:
        /*0018*/ 	.byte	0x04, 0x17
        /*001a*/ 	.short	(.L_15 - .L_14)
.L_14:
        /*001c*/ 	.word	0x00000000
        /*0020*/ 	.short	0x000a
        /*0022*/ 	.short	0x0050
        /*0024*/ 	.byte	0x00, 0xf4, 0x21, 0x00


	//----- nvinfo : EIATTR_KPARAM_INFO
	.align		4
.L_15:
        /*0028*/ 	.byte	0x04, 0x17
        /*002a*/ 	.short	(.L_17 - .L_16)
.L_16:
        /*002c*/ 	.word	0x00000000
        /*0030*/ 	.short	0x0009
        /*0032*/ 	.short	0x0048
        /*0034*/ 	.byte	0x00, 0xf4, 0x21, 0x00


	//----- nvinfo : EIATTR_KPARAM_INFO
	.align		4
.L_17:
        /*0038*/ 	.byte	0x04, 0x17
        /*003a*/ 	.short	(.L_19 - .L_18)
.L_18:
        /*003c*/ 	.word	0x00000000
        /*0040*/ 	.short	0x0008
        /*0042*/ 	.short	0x0040
        /*0044*/ 	.byte	0x00, 0xf4, 0x21, 0x00


	//----- nvinfo : EIATTR_KPARAM_INFO
	.align		4
.L_19:
        /*0048*/ 	.byte	0x04, 0x17
        /*004a*/ 	.short	(.L_21 - .L_20)
.L_20:
        /*004c*/ 	.word	0x00000000
        /*0050*/ 	.short	0x0007
        /*0052*/ 	.short	0x0038
        /*0054*/ 	.byte	0x00, 0xf4, 0x21, 0x00


	//----- nvinfo : EIATTR_KPARAM_INFO
	.align		4
.L_21:
        /*0058*/ 	.byte	0x04, 0x17
        /*005a*/ 	.short	(.L_23 - .L_22)
.L_22:
        /*005c*/ 	.word	0x00000000
        /*0060*/ 	.short	0x0006
        /*0062*/ 	.short	0x0030
        /*0064*/ 	.byte	0x00, 0xf4, 0x21, 0x00


	//----- nvinfo : EIATTR_KPARAM_INFO
	.align		4
.L_23:
        /*0068*/ 	.byte	0x04, 0x17
        /*006a*/ 	.short	(.L_25 - .L_24)
.L_24:
        /*006c*/ 	.word	0x00000000
        /*0070*/ 	.short	0x0005
        /*0072*/ 	.short	0x0028
        /*0074*/ 	.byte	0x00, 0xf4, 0x21, 0x00


	//----- nvinfo : EIATTR_KPARAM_INFO
	.align		4
.L_25:
        /*0078*/ 	.byte	0x04, 0x17
        /*007a*/ 	.short	(.L_27 - .L_26)
.L_26:
        /*007c*/ 	.word	0x00000000
        /*0080*/ 	.short	0x0004
        /*0082*/ 	.short	0x0020
        /*0084*/ 	.byte	0x00, 0xf4, 0x21, 0x00


	//----- nvinfo : EIATTR_KPARAM_INFO
	.align		4
.L_27:
        /*0088*/ 	.byte	0x04, 0x17
        /*008a*/ 	.short	(.L_29 - .L_28)
.L_28:
        /*008c*/ 	.word	0x00000000
        /*0090*/ 	.short	0x0003
        /*0092*/ 	.short	0x0018
        /*0094*/ 	.byte	0x00, 0xf4, 0x21, 0x00


	//----- nvinfo : EIATTR_KPARAM_INFO
	.align		4
.L_29:
        /*0098*/ 	.byte	0x04, 0x17
        /*009a*/ 	.short	(.L_31 - .L_30)
.L_30:
        /*009c*/ 	.word	0x00000000
        /*00a0*/ 	.short	0x0002
        /*00a2*/ 	.short	0x0010
        /*00a4*/ 	.byte	0x00, 0xf4, 0x21, 0x00


	//----- nvinfo : EIATTR_KPARAM_INFO
	.align		4
.L_31:
        /*00a8*/ 	.byte	0x04, 0x17
        /*00aa*/ 	.short	(.L_33 - .L_32)
.L_32:
        /*00ac*/ 	.word	0x00000000
        /*00b0*/ 	.short	0x0001
        /*00b2*/ 	.short	0x0008
        /*00b4*/ 	.byte	0x00, 0xf4, 0x21, 0x00


	//----- nvinfo : EIATTR_KPARAM_INFO
	.align		4
.L_33:
        /*00b8*/ 	.byte	0x04, 0x17
        /*00ba*/ 	.short	(.L_35 - .L_34)
.L_34:
        /*00bc*/ 	.word	0x00000000
        /*00c0*/ 	.short	0x0000
        /*00c2*/ 	.short	0x0000
        /*00c4*/ 	.byte	0x00, 0xf4, 0x21, 0x00


	//----- nvinfo : EIATTR_SPARSE_MMA_MASK
	.align		4
.L_35:
        /*00c8*/ 	.byte	0x03, 0x50
        /*00ca*/ 	.short	0x0000


	//----- nvinfo : EIATTR_MAXREG_COUNT
	.align		4
        /*00cc*/ 	.byte	0x03, 0x1b
        /*00ce*/ 	.short	0x00ff


	//----- nvinfo : EIATTR_EXIT_INSTR_OFFSETS
	.align		4
        /*00d0*/ 	.byte	0x04, 0x1c
        /*00d2*/ 	.short	(.L_37 - .L_36)


	//   ....[0]....
.L_36:
        /*00d4*/ 	.word	0x00000b40


	//----- nvinfo : EIATTR_REQNTID
	.align		4
.L_37:
        /*00d8*/ 	.byte	0x04, 0x10
        /*00da*/ 	.short	(.L_39 - .L_38)
.L_38:
        /*00dc*/ 	.word	0x00000100
        /*00e0*/ 	.word	0x00000001
        /*00e4*/ 	.word	0x00000001


	//----- nvinfo : EIATTR_CBANK_PARAM_SIZE
	.align		4
.L_39:
        /*00e8*/ 	.byte	0x03, 0x19
        /*00ea*/ 	.short	0x005c


	//----- nvinfo : EIATTR_PARAM_CBANK
	.align		4
        /*00ec*/ 	.byte	0x04, 0x0a
        /*00ee*/ 	.short	(.L_41 - .L_40)
	.align		4
.L_40:
        /*00f0*/ 	.word	index@(.nv.constant0.triton_poi_fused_cat_47)
        /*00f4*/ 	.short	0x0210
        /*00f6*/ 	.short	0x005c


	//----- nvinfo : EIATTR_SW_WAR
	.align		4
.L_41:
        /*00f8*/ 	.byte	0x04, 0x36
        /*00fa*/ 	.short	(.L_43 - .L_42)
.L_42:
        /*00fc*/ 	.word	0x00000008
.L_43:


//--------------------- .nv.callgraph             --------------------------
	.section	.nv.callgraph,"",@"SHT_CUDA_CALLGRAPH"
	.align	4
	.sectionentsize	8
	.align		4
        /*0000*/ 	.word	0x00000000
	.align		4
        /*0004*/ 	.word	0xffffffff
	.align		4
        /*0008*/ 	.word	0x00000000
	.align		4
        /*000c*/ 	.word	0xfffffffe
	.align		4
        /*0010*/ 	.word	0x00000000
	.align		4
        /*0014*/ 	.word	0xfffffffd
	.align		4
        /*0018*/ 	.word	0x00000000
	.align		4
        /*001c*/ 	.word	0xfffffffc


//--------------------- .nv.constant4             --------------------------
	.section	.nv.constant4,"a",@progbits
	.align	8
	.align		8
.nv.constant4:
        /*0000*/ 	.dword	_$_str
	.align		8
        /*0008*/ 	.dword	_$_str_$_2


//--------------------- .text.triton_poi_fused_cat_47 --------------------------
	.section	.text.triton_poi_fused_cat_47,"ax",@progbits
	.align	128
        .global         triton_poi_fused_cat_47
        .type           triton_poi_fused_cat_47,@function
        .size           triton_poi_fused_cat_47,(.L_x_1 - triton_poi_fused_cat_47)
        .other          triton_poi_fused_cat_47,@"STO_CUDA_ENTRY STV_DEFAULT"
triton_poi_fused_cat_47:
.text.triton_poi_fused_cat_47:
[----:B------:R-:W-:Y:S01]  /*0000*/  LDC R1, c[0x0][0x28] ;  /* 0x00000a00ff017b82 */ /* 0x000fe20000000800 */
[----:B------:R-:W1:Y:S07]  /*0010*/  S2R R0, SR_TID.X ;  /* 0x0000000000007919 */ /* 0x000e6e0000002100 */
[----:B------:R-:W2:Y:S01]  /*0020*/  LDC.64 R10, c[0x0][0x220] ;  /* 0x00008800ff0a7b82 */ /* 0x000ea20000000a00 */
[----:B------:R-:W-:Y:S01]  /*0030*/  ULDC.64 UR4, c[0x0][0x208] ;  /* 0x0000820000047ab9 */ /* 0x000fe20000000a00 */
[----:B------:R-:W3:Y:S06]  /*0040*/  S2R R13, SR_CTAID.X ;  /* 0x00000000000d7919 */ /* 0x000eec0000002500 */
[----:B------:R-:W4:Y:S01]  /*0050*/  LDC.64 R8, c[0x0][0x248] ;  /* 0x00009200ff087b82 */ /* 0x000f220000000a00 */
[----:B------:R-:W-:-:S02]  /*0060*/  CS2R R24, SRZ ;  /* 0x0000000000187805 */ /* 0x000fc4000001ff00 */
[----:B------:R-:W-:Y:S02]  /*0070*/  CS2R R26, SRZ ;  /* 0x00000000001a7805 */ /* 0x000fe4000001ff00 */
[----:B------:R-:W-:Y:S01]  /*0080*/  CS2R R20, SRZ ;  /* 0x0000000000147805 */ /* 0x000fe2000001ff00 */
[----:B------:R-:W-:Y:S02]  /*0090*/  ULDC.64 UR6, c[0x0][0x238] ;  /* 0x00008e0000067ab9 */ /* 0x000fe40000000a00 */
[----:B------:R-:W5:Y:S08]  /*00a0*/  LDC.64 R22, c[0x0][0x210] ;  /* 0x00008400ff167b82 */ /* 0x000f700000000a00 */
[----:B------:R-:W2:Y:S01]  /*00b0*/  LDC.64 R14, c[0x0][0x218] ;  /* 0x00008600ff0e7b82 */ /* 0x000ea20000000a00 */
[----:B-1----:R-:W-:-:S07]  /*00c0*/  IMAD.SHL.U32 R0, R0, 0x2, RZ ;  /* 0x0000000200007824 */ /* 0x002fce00078e00ff */
[----:B------:R-:W1:Y:S01]  /*00d0*/  LDC.64 R16, c[0x0][0x240] ;  /* 0x00009000ff107b82 */ /* 0x000e620000000a00 */
[----:B------:R-:W-:-:S05]  /*00e0*/  LOP3.LUT R0, R0, 0x1fe, RZ, 0xc0, !PT ;  /* 0x000001fe00007812 */ /* 0x000fca00078ec0ff */
[----:B---3--:R-:W-:-:S05]  /*00f0*/  IMAD R3, R13, 0x200, R0 ;  /* 0x000002000d037824 */ /* 0x008fca00078e0200 */
[----:B------:R-:W-:-:S04]  /*0100*/  SHF.R.S32.HI R0, RZ, 0x1f, R3 ;  /* 0x0000001fff007819 */ /* 0x000fc80000011403 */
[----:B------:R-:W-:-:S04]  /*0110*/  LEA.HI R2, R0, R3, RZ, 0x6 ;  /* 0x0000000300027211 */ /* 0x000fc800078f30ff */
[----:B------:R-:W-:-:S05]  /*0120*/  SHF.R.S32.HI R4, RZ, 0x6, R2 ;  /* 0x00000006ff047819 */ /* 0x000fca0000011402 */
[----:B------:R-:W-:-:S05]  /*0130*/  IMAD.HI R0, R4, 0x2aaaaaab, RZ ;  /* 0x2aaaaaab04007827 */ /* 0x000fca00078e02ff */
[----:B------:R-:W-:-:S04]  /*0140*/  SHF.R.U32.HI R5, RZ, 0x1f, R0 ;  /* 0x0000001fff057819 */ /* 0x000fc80000011600 */
[----:B------:R-:W-:-:S05]  /*0150*/  LEA.HI R5, R0, R5, RZ, 0x19 ;  /* 0x0000000500057211 */ /* 0x000fca00078fc8ff */
[----:B------:R-:W-:Y:S02]  /*0160*/  IMAD R4, R5, -0x300, R4 ;  /* 0xfffffd0005047824 */ /* 0x000fe400078e0204 */
[----:B------:R-:W-:Y:S02]  /*0170*/  IMAD.MOV.U32 R5, RZ, RZ, RZ ;  /* 0x000000ffff057224 */ /* 0x000fe400078e00ff */
[C---:B--2---:R-:W-:Y:S01]  /*0180*/  IMAD.WIDE R10, R4.reuse, 0x4, R10 ;  /* 0x00000004040a7825 */ /* 0x044fe200078e020a */
[C---:B------:R-:W-:Y:S02]  /*0190*/  ISETP.GE.AND P0, PT, R4.reuse, 0x180, PT ;  /* 0x000001800400780c */ /* 0x040fe40003f06270 */
[----:B------:R-:W-:-:S11]  /*01a0*/  ISETP.GT.AND P1, PT, R4, 0x17f, PT ;  /* 0x0000017f0400780c */ /* 0x000fd60003f24270 */
[----:B------:R-:W2:Y:S01]  /*01b0*/  @!P0 LDG.E.EL R5, desc[UR4][R10.64] ;  /* 0x000000040a058981 */ /* 0x000ea2000c2e1900 */
[----:B----4-:R-:W-:-:S03]  /*01c0*/  IMAD.WIDE R8, R4, 0x4, R8 ;  /* 0x0000000404087825 */ /* 0x010fc600078e0208 */
[----:B------:R3:W4:Y:S01]  /*01d0*/  @!P0 LDG.E.EL R24, desc[UR4][R10.64] ;  /* 0x000000040a188981 */ /* 0x000722000c2e1900 */
[----:B------:R-:W-:-:S03]  /*01e0*/  IMAD.HI R6, R3, 0x2aaaaaab, RZ ;  /* 0x2aaaaaab03067827 */ /* 0x000fc600078e02ff */
[----:B------:R-:W4:Y:S01]  /*01f0*/  @P1 LDG.E.EL R26, desc[UR4][R8.64+-0x600] ;  /* 0xfffa0004081a1981 */ /* 0x000f22000c2e1900 */
[----:B------:R-:W-:Y:S02]  /*0200*/  SHF.R.S32.HI R13, RZ, 0x16, R13 ;  /* 0x00000016ff0d7819 */ /* 0x000fe4000001140d */
[----:B------:R-:W-:Y:S01]  /*0210*/  SHF.R.U32.HI R7, RZ, 0x1f, R6 ;  /* 0x0000001fff077819 */ /* 0x000fe20000011606 */
[----:B------:R1:W4:Y:S01]  /*0220*/  @P1 LDG.E.EL R21, desc[UR4][R8.64+-0x600] ;  /* 0xfffa000408151981 */ /* 0x000322000c2e1900 */
[----:B------:R-:W-:Y:S02]  /*0230*/  VIADD R0, R3, 0x1 ;  /* 0x0000000103007836 */ /* 0x000fe40000000000 */
[----:B------:R-:W-:Y:S02]  /*0240*/  LEA.HI.SX32 R6, R6, R7, 0x13 ;  /* 0x0000000706067211 */ /* 0x000fe400078f9aff */
[----:B------:R-:W-:Y:S02]  /*0250*/  SGXT R7, R13, 0x1 ;  /* 0x000000010d07781a */ /* 0x000fe40000000200 */
[----:B------:R-:W-:-:S02]  /*0260*/  LOP3.LUT R2, R2, 0xffffffc0, RZ, 0xc0, !PT ;  /* 0xffffffc002027812 */ /* 0x000fc400078ec0ff */
[----:B------:R-:W-:Y:S01]  /*0270*/  LEA.HI R7, R7, R0, RZ, 0x6 ;  /* 0x0000000007077211 */ /* 0x000fe200078f30ff */
[----:B------:R-:W-:Y:S02]  /*0280*/  IMAD R12, R6, 0x6000, RZ ;  /* 0x00006000060c7824 */ /* 0x000fe400078e02ff */
[----:B------:R-:W-:Y:S01]  /*0290*/  IMAD.IADD R2, R3, 0x1, -R2 ;  /* 0x0000000103027824 */ /* 0x000fe200078e0a02 */
[----:B------:R-:W-:-:S03]  /*02a0*/  LOP3.LUT R7, R7, 0xffffffc0, RZ, 0xc0, !PT ;  /* 0xffffffc007077812 */ /* 0x000fc600078ec0ff */
[----:B---3--:R-:W-:Y:S02]  /*02b0*/  IMAD R11, R2, 0x180, R12 ;  /* 0x00000180020b7824 */ /* 0x008fe400078e020c */
[----:B------:R-:W-:Y:S01]  /*02c0*/  IMAD.IADD R7, R0, 0x1, -R7 ;  /* 0x0000000100077824 */ /* 0x000fe200078e0a07 */
[----:B------:R-:W-:Y:S02]  /*02d0*/  SHF.R.S32.HI R0, RZ, 0x1f, R4 ;  /* 0x0000001fff007819 */ /* 0x000fe40000011404 */
[----:B------:R-:W-:Y:S01]  /*02e0*/  IADD3 R2, P2, R4, R11, RZ ;  /* 0x0000000b04027210 */ /* 0x000fe20007f5e0ff */
[----:B------:R-:W-:-:S03]  /*02f0*/  IMAD R7, R7, 0x180, R12 ;  /* 0x0000018007077824 */ /* 0x000fc600078e020c */
[-C--:B------:R-:W-:Y:S02]  /*0300*/  LEA.HI.X.SX32 R13, R11, R0.reuse, 0x1, P2 ;  /* 0x000000000b0d7211 */ /* 0x080fe400010f0eff */
[C---:B------:R-:W-:Y:S02]  /*0310*/  LEA R18, P2, R2.reuse, UR6, 0x2 ;  /* 0x0000000602127c11 */ /* 0x040fe4000f8410ff */
[----:B01----:R-:W-:Y:S02]  /*0320*/  IADD3 R8, P3, R4, R7, RZ ;  /* 0x0000000704087210 */ /* 0x003fe40007f7e0ff */
[----:B------:R-:W-:Y:S01]  /*0330*/  LEA.HI.X R19, R2, UR7, R13, 0x2, P2 ;  /* 0x0000000702137c11 */ /* 0x000fe200090f140d */
[----:B------:R-:W-:Y:S01]  /*0340*/  IMAD.IADD R13, R4, 0x1, R11 ;  /* 0x00000001040d7824 */ /* 0x000fe200078e020b */
[----:B------:R-:W-:Y:S02]  /*0350*/  LEA.HI.X.SX32 R9, R7, R0, 0x1, P3 ;  /* 0x0000000007097211 */ /* 0x000fe400018f0eff */
[----:B------:R-:W-:Y:S01]  /*0360*/  LEA R28, P2, R8, UR6, 0x2 ;  /* 0x00000006081c7c11 */ /* 0x000fe2000f8410ff */
[----:B------:R-:W-:Y:S01]  /*0370*/  IMAD.IADD R7, R4, 0x1, R7 ;  /* 0x0000000104077824 */ /* 0x000fe200078e0207 */
[----:B------:R-:W0:Y:S01]  /*0380*/  LDC.64 R10, c[0x0][0x228] ;  /* 0x00008a00ff0a7b82 */ /* 0x000e220000000a00 */
[----:B------:R-:W-:Y:S01]  /*0390*/  IMAD.MOV.U32 R2, RZ, RZ, RZ ;  /* 0x000000ffff027224 */ /* 0x000fe200078e00ff */
[----:B------:R-:W-:Y:S01]  /*03a0*/  LEA.HI.X R29, R8, UR7, R9, 0x2, P2 ;  /* 0x00000007081d7c11 */ /* 0x000fe200090f1409 */
[----:B------:R-:W-:Y:S01]  /*03b0*/  IMAD.MOV.U32 R0, RZ, RZ, RZ ;  /* 0x000000ffff007224 */ /* 0x000fe200078e00ff */
[----:B------:R-:W-:Y:S01]  /*03c0*/  CS2R R8, SRZ ;  /* 0x0000000000087805 */ /* 0x000fe2000001ff00 */
[----:B-----5:R-:W-:-:S02]  /*03d0*/  IMAD.WIDE R12, R13, 0x4, R22 ;  /* 0x000000040d0c7825 */ /* 0x020fc400078e0216 */
[----:B------:R1:W3:Y:S02]  /*03e0*/  @P1 LDG.E.EL R2, desc[UR4][R18.64+-0x600] ;  /* 0xfffa000412021981 */ /* 0x0002e4000c2e1900 */
[----:B------:R-:W-:Y:S02]  /*03f0*/  IMAD.WIDE R22, R7, 0x4, R22 ;  /* 0x0000000407167825 */ /* 0x000fe400078e0216 */
[----:B------:R5:W3:Y:S04]  /*0400*/  @!P0 LDG.E.EL R0, desc[UR4][R12.64] ;  /* 0x000000040c008981 */ /* 0x000ae8000c2e1900 */
[----:B------:R5:W3:Y:S01]  /*0410*/  @!P0 LDG.E.EL R9, desc[UR4][R22.64] ;  /* 0x0000000416098981 */ /* 0x000ae2000c2e1900 */
[----:B-1----:R-:W1:Y:S01]  /*0420*/  LDC.64 R18, c[0x0][0x250] ;  /* 0x00009400ff127b82 */ /* 0x002e620000000a00 */
[----:B------:R-:W-:-:S02]  /*0430*/  IMAD.WIDE R14, R4, 0x4, R14 ;  /* 0x00000004040e7825 */ /* 0x000fc400078e020e */
[----:B------:R5:W3:Y:S04]  /*0440*/  @P1 LDG.E.EL R25, desc[UR4][R28.64+-0x600] ;  /* 0xfffa00041c191981 */ /* 0x000ae8000c2e1900 */
[----:B------:R-:W3:Y:S01]  /*0450*/  @!P0 LDG.E.EL R8, desc[UR4][R14.64] ;  /* 0x000000040e088981 */ /* 0x000ee2000c2e1900 */
[----:B-----5:R-:W5:Y:S08]  /*0460*/  LDC.64 R12, c[0x0][0x230] ;  /* 0x00008c00ff0c7b82 */ /* 0x020f700000000a00 */
[----:B------:R-:W1:Y:S01]  /*0470*/  LDC.64 R22, c[0x0][0x258] ;  /* 0x00009600ff167b82 */ /* 0x000e620000000a00 */
[----:B------:R-:W-:-:S02]  /*0480*/  IMAD.MOV.U32 R7, RZ, RZ, RZ ;  /* 0x000000ffff077224 */ /* 0x000fc400078e00ff */
[----:B------:R-:W-:Y:S01]  /*0490*/  IMAD.WIDE R16, R4, 0x4, R16 ;  /* 0x0000000404107825 */ /* 0x000fe200078e0210 */
[----:B------:R-:W-:-:S03]  /*04a0*/  CS2R R28, SRZ ;  /* 0x00000000001c7805 */ /* 0x000fc6000001ff00 */
[----:B------:R5:W3:Y:S01]  /*04b0*/  @!P0 LDG.E.EL R7, desc[UR4][R14.64] ;  /* 0x000000040e078981 */ /* 0x000ae2000c2e1900 */
[----:B0-----:R-:W-:-:S03]  /*04c0*/  IMAD.WIDE R10, R4, 0x4, R10 ;  /* 0x00000004040a7825 */ /* 0x001fc600078e020a */
[----:B------:R-:W3:Y:S04]  /*04d0*/  @P1 LDG.E.EL R20, desc[UR4][R16.64+-0x600] ;  /* 0xfffa000410141981 */ /* 0x000ee8000c2e1900 */
[----:B------:R0:W3:Y:S01]  /*04e0*/  @P1 LDG.E.EL R27, desc[UR4][R16.64+-0x600] ;  /* 0xfffa0004101b1981 */ /* 0x0000e2000c2e1900 */
[C---:B-----5:R-:W-:Y:S01]  /*04f0*/  IMAD.WIDE R12, R4.reuse, 0x4, R12 ;  /* 0x00000004040c7825 */ /* 0x060fe200078e020c */
[----:B------:R-:W-:Y:S02]  /*0500*/  CS2R R14, SRZ ;  /* 0x00000000000e7805 */ /* 0x000fe4000001ff00 */
[----:B------:R-:W5:Y:S01]  /*0510*/  @!P0 LDG.E.EL R28, desc[UR4][R10.64] ;  /* 0x000000040a1c8981 */ /* 0x000f62000c2e1900 */
[----:B-1----:R-:W-:-:S03]  /*0520*/  IMAD.WIDE R18, R4, 0x4, R18 ;  /* 0x0000000404127825 */ /* 0x002fc600078e0212 */
[----:B------:R1:W5:Y:S01]  /*0530*/  @!P0 LDG.E.EL R29, desc[UR4][R10.64] ;  /* 0x000000040a1d8981 */ /* 0x000362000c2e1900 */
[----:B------:R-:W-:Y:S01]  /*0540*/  IMAD.WIDE R22, R4, 0x4, R22 ;  /* 0x0000000404167825 */ /* 0x000fe200078e0216 */
[----:B0-----:R-:W-:Y:S02]  /*0550*/  CS2R R16, SRZ ;  /* 0x0000000000107805 */ /* 0x001fe4000001ff00 */
[----:B------:R-:W5:Y:S01]  /*0560*/  @!P0 LDG.E.EL R14, desc[UR4][R12.64] ;  /* 0x000000040c0e8981 */ /* 0x000f62000c2e1900 */
[----:B------:R-:W-:-:S03]  /*0570*/  IMAD.MOV.U32 R4, RZ, RZ, RZ ;  /* 0x000000ffff047224 */ /* 0x000fc600078e00ff */
[----:B------:R0:W5:Y:S01]  /*0580*/  @!P0 LDG.E.EL R15, desc[UR4][R12.64] ;  /* 0x000000040c0f8981 */ /* 0x000162000c2e1900 */
[----:B-1----:R-:W-:-:S03]  /*0590*/  IMAD.MOV.U32 R10, RZ, RZ, RZ ;  /* 0x000000ffff0a7224 */ /* 0x002fc600078e00ff */
[----:B------:R-:W5:Y:S04]  /*05a0*/  @P1 LDG.E.EL R16, desc[UR4][R18.64+-0x600] ;  /* 0xfffa000412101981 */ /* 0x000f68000c2e1900 */
[----:B------:R1:W5:Y:S04]  /*05b0*/  @P1 LDG.E.EL R17, desc[UR4][R18.64+-0x600] ;  /* 0xfffa000412111981 */ /* 0x000368000c2e1900 */
[----:B------:R-:W5:Y:S04]  /*05c0*/  @P1 LDG.E.EL R4, desc[UR4][R22.64+-0x600] ;  /* 0xfffa000416041981 */ /* 0x000f68000c2e1900 */
[----:B------:R0:W5:Y:S01]  /*05d0*/  @P1 LDG.E.EL R10, desc[UR4][R22.64+-0x600] ;  /* 0xfffa0004160a1981 */ /* 0x000162000c2e1900 */
[----:B------:R-:W-:-:S04]  /*05e0*/  IMAD R3, R6, -0xc000, R3 ;  /* 0xffff400006037824 */ /* 0x000fc800078e0203 */
[----:B------:R-:W-:Y:S01]  /*05f0*/  IMAD R3, R6, 0x20000, R3 ;  /* 0x0002000006037824 */ /* 0x000fe200078e0203 */
[----:B--2---:R-:W-:-:S05]  /*0600*/  SEL R5, R5, RZ, !P0 ;  /* 0x000000ff05057207 */ /* 0x004fca0004000000 */
[----:B0-----:R-:W-:Y:S01]  /*0610*/  FADD R12, R5, 0.0010000000474974513054 ;  /* 0x3a83126f050c7421 */ /* 0x001fe20000000000 */
[----:B----4-:R-:W-:-:S05]  /*0620*/  SEL R24, R24, RZ, !P0 ;  /* 0x000000ff18187207 */ /* 0x010fca0004000000 */
[----:B------:R-:W0:Y:S01]  /*0630*/  MUFU.SQRT R12, R12 ;  /* 0x0000000c000c7308 */ /* 0x000e220000002000 */
[----:B------:R-:W-:Y:S01]  /*0640*/  FADD R24, R24, 0.0010000000474974513054 ;  /* 0x3a83126f18187421 */ /* 0x000fe20000000000 */
[----:B------:R-:W-:Y:S02]  /*0650*/  SEL R11, R26, RZ, P1 ;  /* 0x000000ff1a0b7207 */ /* 0x000fe40000800000 */
[----:B------:R-:W-:-:S04]  /*0660*/  SEL R21, R21, RZ, P1 ;  /* 0x000000ff15157207 */ /* 0x000fc80000800000 */
[----:B-1----:R-:W1:Y:S01]  /*0670*/  MUFU.SQRT R19, R24 ;  /* 0x0000001800137308 */ /* 0x002e620000002000 */
[----:B------:R-:W-:Y:S01]  /*0680*/  FADD R11, R11, 0.0010000000474974513054 ;  /* 0x3a83126f0b0b7421 */ /* 0x000fe20000000000 */
[----:B------:R-:W-:Y:S01]  /*0690*/  FADD R13, R21, 0.0010000000474974513054 ;  /* 0x3a83126f150d7421 */ /* 0x000fe20000000000 */
[----:B0-----:R-:W-:-:S05]  /*06a0*/  FSETP.GT.AND P3, PT, R12, 8.50705917302346158658e+37, PT ;  /* 0x7e8000000c00780b */ /* 0x001fca0003f64000 */
[----:B------:R-:W0:Y:S01]  /*06b0*/  MUFU.SQRT R11, R11 ;  /* 0x0000000b000b7308 */ /* 0x000e220000002000 */
[----:B------:R-:W-:Y:S01]  /*06c0*/  FSETP.GEU.AND P6, PT, R12, 1.175494350822287508e-38, PT ;  /* 0x008000000c00780b */ /* 0x000fe20003fce000 */
[----:B------:R-:W-:-:S06]  /*06d0*/  IMAD.MOV.U32 R5, RZ, RZ, 0x3e800000 ;  /* 0x3e800000ff057424 */ /* 0x000fcc00078e00ff */
[----:B------:R-:W2:Y:S01]  /*06e0*/  MUFU.SQRT R13, R13 ;  /* 0x0000000d000d7308 */ /* 0x000ea20000002000 */
[----:B-1----:R-:W-:Y:S02]  /*06f0*/  FSETP.GT.AND P5, PT, R19, 8.50705917302346158658e+37, PT ;  /* 0x7e8000001300780b */ /* 0x002fe40003fa4000 */
[----:B------:R-:W-:Y:S01]  /*0700*/  FSEL R21, R5, 1, P3 ;  /* 0x3f80000005157808 */ /* 0x000fe20001800000 */
[----:B------:R-:W-:Y:S01]  /*0710*/  @P3 FMUL R12, R12, 0.25 ;  /* 0x3e8000000c0c3820 */ /* 0x000fe20000400000 */
[----:B------:R-:W-:Y:S02]  /*0720*/  FSETP.GEU.AND P2, PT, R19, 1.175494350822287508e-38, PT ;  /* 0x008000001300780b */ /* 0x000fe40003f4e000 */
[----:B0-----:R-:W-:Y:S01]  /*0730*/  FSETP.GT.AND P4, PT, R11, 8.50705917302346158658e+37, PT ;  /* 0x7e8000000b00780b */ /* 0x001fe20003f84000 */
[----:B------:R-:W-:Y:S01]  /*0740*/  @!P6 FMUL R12, R12, 16777216 ;  /* 0x4b8000000c0ce820 */ /* 0x000fe20000400000 */
[----:B------:R-:W-:Y:S01]  /*0750*/  @!P6 FMUL R21, R21, 16777216 ;  /* 0x4b8000001515e820 */ /* 0x000fe20000400000 */
[----:B------:R-:W-:-:S02]  /*0760*/  FSETP.GEU.AND P3, PT, R11, 1.175494350822287508e-38, PT ;  /* 0x008000000b00780b */ /* 0x000fc40003f6e000 */
[----:B------:R0:W-:Y:S01]  /*0770*/  MUFU.RCP R18, R12 ;  /* 0x0000000c00127308 */ /* 0x0001e20000001000 */
[----:B--2---:R-:W-:Y:S01]  /*0780*/  FSETP.GT.AND P6, PT, R13, 8.50705917302346158658e+37, PT ;  /* 0x7e8000000d00780b */ /* 0x004fe20003fc4000 */
[----:B------:R-:W-:Y:S01]  /*0790*/  @P5 FMUL R19, R19, 0.25 ;  /* 0x3e80000013135820 */ /* 0x000fe20000400000 */
[----:B0-----:R-:W-:Y:S02]  /*07a0*/  FSEL R12, R5, 1, P5 ;  /* 0x3f800000050c7808 */ /* 0x001fe40002800000 */
[----:B------:R-:W-:Y:S01]  /*07b0*/  FSETP.GEU.AND P5, PT, R13, 1.175494350822287508e-38, PT ;  /* 0x008000000d00780b */ /* 0x000fe20003fae000 */
[----:B------:R-:W-:Y:S02]  /*07c0*/  @!P2 FMUL R19, R19, 16777216 ;  /* 0x4b8000001313a820 */ /* 0x000fe40000400000 */
[----:B------:R-:W-:-:S06]  /*07d0*/  @P4 FMUL R11, R11, 0.25 ;  /* 0x3e8000000b0b4820 */ /* 0x000fcc0000400000 */
[----:B------:R-:W-:Y:S01]  /*07e0*/  @P6 FMUL R13, R13, 0.25 ;  /* 0x3e8000000d0d6820 */ /* 0x000fe20000400000 */
[----:B------:R-:W-:Y:S01]  /*07f0*/  @!P3 FMUL R11, R11, 16777216 ;  /* 0x4b8000000b0bb820 */ /* 0x000fe20000400000 */
[----:B------:R-:W0:Y:S02]  /*0800*/  MUFU.RCP R19, R19 ;  /* 0x0000001300137308 */ /* 0x000e240000001000 */
[----:B------:R-:W-:-:S06]  /*0810*/  @!P5 FMUL R13, R13, 16777216 ;  /* 0x4b8000000d0dd820 */ /* 0x000fcc0000400000 */
[----:B------:R-:W1:Y:S01]  /*0820*/  MUFU.RCP R11, R11 ;  /* 0x0000000b000b7308 */ /* 0x000e620000001000 */
[----:B------:R-:W-:Y:S01]  /*0830*/  @!P2 FMUL R12, R12, 16777216 ;  /* 0x4b8000000c0ca820 */ /* 0x000fe20000400000 */
[----:B------:R-:W-:Y:S02]  /*0840*/  FSEL R22, R5, 1, P4 ;  /* 0x3f80000005167808 */ /* 0x000fe40002000000 */
[----:B---3--:R-:W-:-:S04]  /*0850*/  SEL R24, R8, RZ, !P0 ;  /* 0x000000ff08187207 */ /* 0x008fc80004000000 */
[----:B------:R-:W2:Y:S01]  /*0860*/  MUFU.RCP R13, R13 ;  /* 0x0000000d000d7308 */ /* 0x000ea20000001000 */
[----:B------:R-:W-:Y:S01]  /*0870*/  FSEL R8, R5, 1, P6 ;  /* 0x3f80000005087808 */ /* 0x000fe20003000000 */
[----:B0-----:R-:W-:Y:S01]  /*0880*/  FMUL R12, R19, R12 ;  /* 0x0000000c130c7220 */ /* 0x001fe20000400000 */
[----:B------:R-:W-:Y:S01]  /*0890*/  @!P3 FMUL R22, R22, 16777216 ;  /* 0x4b8000001616b820 */ /* 0x000fe20000400000 */
[----:B------:R-:W-:Y:S02]  /*08a0*/  SEL R19, R0, RZ, !P0 ;  /* 0x000000ff00137207 */ /* 0x000fe40004000000 */
[----:B------:R-:W-:Y:S01]  /*08b0*/  @!P5 FMUL R8, R8, 16777216 ;  /* 0x4b8000000808d820 */ /* 0x000fe20000400000 */
[----:B-1----:R-:W-:Y:S01]  /*08c0*/  FMUL R0, R11, R22 ;  /* 0x000000160b007220 */ /* 0x002fe20000400000 */
[----:B------:R-:W-:Y:S01]  /*08d0*/  FMUL R18, R18, R21 ;  /* 0x0000001512127220 */ /* 0x000fe20000400000 */
[----:B------:R-:W-:Y:S01]  /*08e0*/  FADD R5, R19, -R24 ;  /* 0x8000001813057221 */ /* 0x000fe20000000000 */
[----:B------:R-:W-:-:S02]  /*08f0*/  SEL R22, R7, RZ, !P0 ;  /* 0x000000ff07167207 */ /* 0x000fc40004000000 */
[----:B------:R-:W-:Y:S02]  /*0900*/  SEL R11, R20, RZ, P1 ;  /* 0x000000ff140b7207 */ /* 0x000fe40000800000 */
[----:B------:R-:W-:Y:S01]  /*0910*/  SEL R2, R2, RZ, P1 ;  /* 0x000000ff02027207 */ /* 0x000fe20000800000 */
[----:B--2---:R-:W-:Y:S01]  /*0920*/  FMUL R13, R13, R8 ;  /* 0x000000080d0d7220 */ /* 0x004fe20000400000 */
[----:B------:R-:W-:Y:S02]  /*0930*/  SEL R7, R9, RZ, !P0 ;  /* 0x000000ff09077207 */ /* 0x000fe40004000000 */
[----:B------:R-:W-:Y:S01]  /*0940*/  SEL R20, R27, RZ, P1 ;  /* 0x000000ff1b147207 */ /* 0x000fe20000800000 */
[----:B------:R-:W0:Y:S01]  /*0950*/  LDC.64 R8, c[0x0][0x260] ;  /* 0x00009800ff087b82 */ /* 0x000e220000000a00 */
[----:B------:R-:W-:Y:S01]  /*0960*/  SEL R25, R25, RZ, P1 ;  /* 0x000000ff19197207 */ /* 0x000fe20000800000 */
[----:B------:R-:W-:Y:S01]  /*0970*/  FMUL R18, R18, R5 ;  /* 0x0000000512127220 */ /* 0x000fe20000400000 */
[----:B------:R-:W-:Y:S01]  /*0980*/  FADD R5, R2, -R11 ;  /* 0x8000000b02057221 */ /* 0x000fe20000000000 */
[----:B------:R-:W-:-:S02]  /*0990*/  FADD R7, R7, -R22 ;  /* 0x8000001607077221 */ /* 0x000fc40000000000 */
[----:B------:R-:W-:Y:S01]  /*09a0*/  FADD R2, R25, -R20 ;  /* 0x8000001419027221 */ /* 0x000fe20000000000 */
[----:B------:R-:W-:Y:S01]  /*09b0*/  FMUL R0, R0, R5 ;  /* 0x0000000500007220 */ /* 0x000fe20000400000 */
[----:B------:R-:W-:Y:S01]  /*09c0*/  FMUL R12, R12, R7 ;  /* 0x000000070c0c7220 */ /* 0x000fe20000400000 */
[----:B-----5:R-:W-:Y:S01]  /*09d0*/  SEL R7, R28, RZ, !P0 ;  /* 0x000000ff1c077207 */ /* 0x020fe20004000000 */
[----:B------:R-:W-:Y:S01]  /*09e0*/  FMUL R5, R13, R2 ;  /* 0x000000020d057220 */ /* 0x000fe20000400000 */
[----:B------:R-:W-:Y:S02]  /*09f0*/  SEL R29, R29, RZ, !P0 ;  /* 0x000000ff1d1d7207 */ /* 0x000fe40004000000 */
[----:B------:R-:W-:Y:S02]  /*0a00*/  SEL R14, R14, RZ, !P0 ;  /* 0x000000ff0e0e7207 */ /* 0x000fe40004000000 */
[----:B------:R-:W-:Y:S02]  /*0a10*/  SEL R2, R15, RZ, !P0 ;  /* 0x000000ff0f027207 */ /* 0x000fe40004000000 */
[----:B------:R-:W-:-:S02]  /*0a20*/  SEL R11, R16, RZ, P1 ;  /* 0x000000ff100b7207 */ /* 0x000fc40000800000 */
[----:B------:R-:W-:Y:S02]  /*0a30*/  SEL R17, R17, RZ, P1 ;  /* 0x000000ff11117207 */ /* 0x000fe40000800000 */
[----:B------:R-:W-:Y:S02]  /*0a40*/  SEL R4, R4, RZ, P1 ;  /* 0x000000ff04047207 */ /* 0x000fe40000800000 */
[----:B------:R-:W-:Y:S01]  /*0a50*/  SEL R10, R10, RZ, P1 ;  /* 0x000000ff0a0a7207 */ /* 0x000fe20000800000 */
[----:B------:R-:W-:Y:S01]  /*0a60*/  FFMA R18, R7, R18, R14 ;  /* 0x0000001207127223 */ /* 0x000fe2000000000e */
[----:B------:R-:W-:Y:S01]  /*0a70*/  FFMA R12, R29, R12, R2 ;  /* 0x0000000c1d0c7223 */ /* 0x000fe20000000002 */
[----:B------:R-:W-:Y:S02]  /*0a80*/  FFMA R0, R11, R0, R4 ;  /* 0x000000000b007223 */ /* 0x000fe40000000004 */
[----:B------:R-:W-:Y:S01]  /*0a90*/  FFMA R5, R17, R5, R10 ;  /* 0x0000000511057223 */ /* 0x000fe2000000000a */
[----:B------:R-:W-:-:S02]  /*0aa0*/  FSETP.GEU.AND P3, PT, R18, RZ, PT ;  /* 0x000000ff1200720b */ /* 0x000fc40003f6e000 */
[----:B------:R-:W-:Y:S02]  /*0ab0*/  FSETP.GEU.AND P4, PT, R12, RZ, PT ;  /* 0x000000ff0c00720b */ /* 0x000fe40003f8e000 */
[----:B------:R-:W-:Y:S02]  /*0ac0*/  FSETP.GEU.AND P2, PT, R0, RZ, PT ;  /* 0x000000ff0000720b */ /* 0x000fe40003f4e000 */
[----:B------:R-:W-:Y:S01]  /*0ad0*/  FSETP.GEU.AND P1, PT, R5, RZ, PT ;  /* 0x000000ff0500720b */ /* 0x000fe20003f2e000 */
[----:B0-----:R-:W-:Y:S01]  /*0ae0*/  IMAD.WIDE R8, R3, 0x4, R8 ;  /* 0x0000000403087825 */ /* 0x001fe200078e0208 */
[----:B------:R-:W-:Y:S02]  /*0af0*/  FSEL R18, R18, RZ, P3 ;  /* 0x000000ff12127208 */ /* 0x000fe40001800000 */
[----:B------:R-:W-:Y:S02]  /*0b00*/  FSEL R19, R12, RZ, P4 ;  /* 0x000000ff0c137208 */ /* 0x000fe40002000000 */
[----:B------:R-:W-:-:S02]  /*0b10*/  @P0 FSEL R18, R0, RZ, P2 ;  /* 0x000000ff00120208 */ /* 0x000fc40001000000 */
[----:B------:R-:W-:-:S05]  /*0b20*/  @P0 FSEL R19, R5, RZ, P1 ;  /* 0x000000ff05130208 */ /* 0x000fca0000800000 */
[----:B------:R-:W-:Y:S01]  /*0b30*/  STG.E.64 desc[UR4][R8.64], R18 ;  /* 0x0000001208007986 */ /* 0x000fe2000c101b04 */
[----:B------:R-:W-:Y:S05]  /*0b40*/  EXIT ;  /* 0x000000000000794d */ /* 0x000fea0003800000 */
.L_x_0:
[----:B------:R-:W-:-:S00]  /*0b50*/  BRA `(.L_x_0) ;  /* 0xfffffffc00fc7947 */ /* 0x000fc0000383ffff */
[----:B------:R-:W-:-:S00]  /*0b60*/  NOP ;  /* 0x0000000000007918 */ /* 0x000fc00000000000 */
        /* <DEDUP_REMOVED lines=9> */
.L_x_1:


//--------------------- .nv.global.init           --------------------------
	.section	.nv.global.init,"aw",@progbits
.nv.global.init:
	.type		_$_str,@object
	.size		_$_str,(_$_str_$_2 - _$_str)
_$_str:
        /*0000*/ 	.byte	0x5f, 0x5f, 0x43, 0x55, 0x44, 0x41, 0x5f, 0x46, 0x54, 0x5a, 0x00
	.type		_$_str_$_2,@object
	.size		_$_str_$_2,(.L_1 - _$_str_$_2)
_$_str_$_2:
        /*000b*/ 	.byte	0x5f, 0x5f, 0x43, 0x55, 0x44, 0x41, 0x5f, 0x50, 0x52, 0x45, 0x43, 0x5f, 0x53, 0x51, 0x52, 0x54
        /*001b*/ 	.byte	0x00
.L_1:


//--------------------- .nv.constant0.triton_poi_fused_cat_47 --------------------------
	.section	.nv.constant0.triton_poi_fused_cat_47,"a",@progbits
	.sectionflags	@""
	.align	4
.nv.constant0.triton_poi_fused_cat_47:
	.zero		620
